//
// Generated by NVIDIA NVVM Compiler
//
// Compiler Build ID: CL-36424714
// Cuda compilation tools, release 13.0, V13.0.88
// Based on NVVM 20.0.0
//

.version 9.0
.target sm_100
.address_size 64

	// .globl	_Z5colorPf

.visible .entry _Z5colorPf(
	.param .u64 .ptr .align 1 _Z5colorPf_param_0
)
{
	.reg .b32 	%r<8>;
	.reg .b32 	%f<7>;
	.reg .b64 	%rd<5>;

	ld.param.u64 	%rd1, [_Z5colorPf_param_0];
	cvta.to.global.u64 	%rd2, %rd1;
	mov.u32 	%r1, %tid.x;
	mov.u32 	%r2, %ctaid.x;
	mov.u32 	%r3, %ntid.x;
	mov.u32 	%r4, %nctaid.x;
	cvt.rn.f32.u32 	%f1, %r1;
	cvt.rn.f32.u32 	%f2, %r3;
	div.rn.f32 	%f3, %f1, %f2;
	cvt.rn.f32.u32 	%f4, %r2;
	cvt.rn.f32.u32 	%f5, %r4;
	div.rn.f32 	%f6, %f4, %f5;
	mad.lo.s32 	%r5, %r2, %r3, %r1;
	mul.lo.s32 	%r6, %r5, 3;
	mul.wide.u32 	%rd3, %r6, 4;
	add.s64 	%rd4, %rd2, %rd3;
	st.global.f32 	[%rd4], %f3;
	st.global.f32 	[%rd4+4], %f6;
	mov.b32 	%r7, 1045220557;
	st.global.u32 	[%rd4+8], %r7;
	ret;

}


// ===== COMPILED SASS (sm_100) =====

	.target	sm_100

	.elftype	@"ET_EXEC"


//--------------------- .note.nv.tkinfo           --------------------------
	.section	.note.nv.tkinfo,"",@"SHT_NOTE"
	.sectionflags	@"SHF_NOTE_NV_TKINFO"
	.tkinfo
        /*0018*/ 	.word	0x00000002
        /*0030*/ 	.string	""
        /*0030*/ 	.string	"ptxas"
        /*0030*/ 	.string	"Cuda compilation tools, release 13.0, V13.0.88"
        /*0030*/ 	.string	"Build cuda_13.0.r13.0/compiler.36424714_0"
        /*0030*/ 	.string	"-arch sm_100 -m 64 "



//--------------------- .note.nv.cuinfo           --------------------------
	.section	.note.nv.cuinfo,"",@"SHT_NOTE"
	.sectionflags	@"SHF_NOTE_NV_CUINFO"
        /*0018*/ 	.short	0x0002
        /*001a*/ 	.short	0x0064
        /*001c*/ 	.short	0x0082
	.zero		2


//--------------------- .nv.info                  --------------------------
	.section	.nv.info,"",@"SHT_CUDA_INFO"
	.align	4


	//----- nvinfo : EIATTR_REGCOUNT
	.align		4
        /*0000*/ 	.byte	0x04, 0x2f
        /*0002*/ 	.short	(.L_1 - .L_0)
	.align		4
.L_0:
        /*0004*/ 	.word	index@(_Z5colorPf)
        /*0008*/ 	.word	0x00000011


	//----- nvinfo : EIATTR_FRAME_SIZE
	.align		4
.L_1:
        /*000c*/ 	.byte	0x04, 0x11
        /*000e*/ 	.short	(.L_3 - .L_2)
	.align		4
.L_2:
        /*0010*/ 	.word	index@($__internal_0_$__cuda_sm3x_div_rn_noftz_f32_slowpath)
        /*0014*/ 	.word	0x00000000


	//----- nvinfo : EIATTR_FRAME_SIZE
	.align		4
.L_3:
        /*0018*/ 	.byte	0x04, 0x11
        /*001a*/ 	.short	(.L_5 - .L_4)
	.align		4
.L_4:
        /*001c*/ 	.word	index@(_Z5colorPf)
        /*0020*/ 	.word	0x00000000


	//----- nvinfo : EIATTR_MIN_STACK_SIZE
	.align		4
.L_5:
        /*0024*/ 	.byte	0x04, 0x12
        /*0026*/ 	.short	(.L_7 - .L_6)
	.align		4
.L_6:
        /*0028*/ 	.word	index@(_Z5colorPf)
        /*002c*/ 	.word	0x00000000
.L_7:


//--------------------- .nv.compat                --------------------------
	.section	.nv.compat,"",@"SHT_CUDA_COMPAT_INFO"
	.align	4
        /*0000*/ 	.byte	0x02, 0x09, 0x00, 0x00, 0x02, 0x02, 0x01, 0x00, 0x02, 0x05, 0x05, 0x00, 0x03, 0x07, 0x01, 0x01
        /*0010*/ 	.byte	0x02, 0x03, 0x00, 0x00, 0x02, 0x06, 0x01, 0x00, 0x04, 0x0b, 0x08, 0x00, 0x01, 0x00, 0x00, 0x00
        /*0020*/ 	.byte	0x00, 0x00, 0x00, 0x00


//--------------------- .nv.info._Z5colorPf       --------------------------
	.section	.nv.info._Z5colorPf,"",@"SHT_CUDA_INFO"
	.sectionflags	@""
	.align	4


	//----- nvinfo : EIATTR_CUDA_API_VERSION
	.align		4
        /*0000*/ 	.byte	0x04, 0x37
        /*0002*/ 	.short	(.L_9 - .L_8)
.L_8:
        /*0004*/ 	.word	0x00000082


	//----- nvinfo : EIATTR_KPARAM_INFO
	.align		4
.L_9:
        /*0008*/ 	.byte	0x04, 0x17
        /*000a*/ 	.short	(.L_11 - .L_10)
.L_10:
        /*000c*/ 	.word	0x00000000
        /*0010*/ 	.short	0x0000
        /*0012*/ 	.short	0x0000
        /*0014*/ 	.byte	0x00, 0xf5, 0x21, 0x00


	//----- nvinfo : EIATTR_SPARSE_MMA_MASK
	.align		4
.L_11:
        /*0018*/ 	.byte	0x03, 0x50
        /*001a*/ 	.short	0x0000


	//----- nvinfo : EIATTR_MAXREG_COUNT
	.align		4
        /*001c*/ 	.byte	0x03, 0x1b
        /*001e*/ 	.short	0x00ff


	//----- nvinfo : EIATTR_MERCURY_ISA_VERSION
	.align		4
        /*0020*/ 	.byte	0x03, 0x5f
        /*0022*/ 	.short	0x0101


	//----- nvinfo : EIATTR_VRC_CTA_INIT_COUNT
	.align		4
        /*0024*/ 	.byte	0x02, 0x4a
	.zero		1
	.zero		1


	//----- nvinfo : EIATTR_EXIT_INSTR_OFFSETS
	.align		4
        /*0028*/ 	.byte	0x04, 0x1c
        /*002a*/ 	.short	(.L_13 - .L_12)


	//   ....[0]....
.L_12:
        /*002c*/ 	.word	0x000002a0


	//----- nvinfo : EIATTR_CRS_STACK_SIZE
	.align		4
.L_13:
        /*0030*/ 	.byte	0x04, 0x1e
        /*0032*/ 	.short	(.L_15 - .L_14)
.L_14:
        /*0034*/ 	.word	0x00000000


	//----- nvinfo : EIATTR_CBANK_PARAM_SIZE
	.align		4
.L_15:
        /*0038*/ 	.byte	0x03, 0x19
        /*003a*/ 	.short	0x0008


	//----- nvinfo : EIATTR_PARAM_CBANK
	.align		4
        /*003c*/ 	.byte	0x04, 0x0a
        /*003e*/ 	.short	(.L_17 - .L_16)
	.align		4
.L_16:
        /*0040*/ 	.word	index@(.nv.constant0._Z5colorPf)
        /*0044*/ 	.short	0x0380
        /*0046*/ 	.short	0x0008


	//----- nvinfo : EIATTR_SW_WAR
	.align		4
.L_17:
        /*0048*/ 	.byte	0x04, 0x36
        /*004a*/ 	.short	(.L_19 - .L_18)
.L_18:
        /*004c*/ 	.word	0x00000008
.L_19:


//--------------------- .nv.callgraph             --------------------------
	.section	.nv.callgraph,"",@"SHT_CUDA_CALLGRAPH"
	.align	4
	.sectionentsize	8
	.align		4
        /*0000*/ 	.word	0x00000000
	.align		4
        /*0004*/ 	.word	0xffffffff
	.align		4
        /*0008*/ 	.word	0x00000000
	.align		4
        /*000c*/ 	.word	0xfffffffe
	.align		4
        /*0010*/ 	.word	0x00000000
	.align		4
        /*0014*/ 	.word	0xfffffffd
	.align		4
        /*0018*/ 	.word	0x00000000
	.align		4
        /*001c*/ 	.word	0xfffffffc


//--------------------- .text._Z5colorPf          --------------------------
	.section	.text._Z5colorPf,"ax",@progbits
	.align	128
        .global         _Z5colorPf
        .type           _Z5colorPf,@function
        .size           _Z5colorPf,(.L_x_15 - _Z5colorPf)
        .other          _Z5colorPf,@"STO_CUDA_ENTRY STV_DEFAULT"
_Z5colorPf:
.text._Z5colorPf:
[----:B------:R-:W-:Y:S08]  /*0000*/  LDC R1, c[0x0][0x37c] ;  /* 0x0000df00ff017b82 */ /* 0x000ff00000000800 */
[----:B------:R-:W0:Y:S01]  /*0010*/  LDC R5, c[0x0][0x360] ;  /* 0x0000d800ff057b82 */ /* 0x000e220000000800 */
[----:B------:R-:W1:Y:S01]  /*0020*/  S2R R2, SR_TID.X ;  /* 0x0000000000027919 */ /* 0x000e620000002100 */
[----:B------:R-:W2:Y:S01]  /*0030*/  LDCU UR5, c[0x0][0x370] ;  /* 0x00006e00ff0577ac */ /* 0x000ea20008000800 */
[----:B------:R-:W-:Y:S05]  /*0040*/  BSSY.RECONVERGENT B0, `(.L_x_0) ;  /* 0x000000f000007945 */ /* 0x000fea0003800200 */
[----:B------:R-:W3:Y:S01]  /*0050*/  S2UR UR4, SR_CTAID.X ;  /* 0x00000000000479c3 */ /* 0x000ee20000002500 */
[----:B0-----:R-:W-:-:S04]  /*0060*/  I2FP.F32.U32 R3, R5 ;  /* 0x0000000500037245 */ /* 0x001fc80000201000 */
[----:B------:R-:W0:Y:S01]  /*0070*/  MUFU.RCP R4, R3 ;  /* 0x0000000300047308 */ /* 0x000e220000001000 */
[----:B-1----:R-:W-:-:S07]  /*0080*/  I2FP.F32.U32 R0, R2 ;  /* 0x0000000200007245 */ /* 0x002fce0000201000 */
[----:B------:R-:W1:Y:S01]  /*0090*/  FCHK P0, R0, R3 ;  /* 0x0000000300007302 */ /* 0x000e620000000000 */
[----:B0-----:R-:W-:-:S04]  /*00a0*/  FFMA R7, -R3, R4, 1 ;  /* 0x3f80000003077423 */ /* 0x001fc80000000104 */
[----:B------:R-:W-:-:S04]  /*00b0*/  FFMA R7, R4, R7, R4 ;  /* 0x0000000704077223 */ /* 0x000fc80000000004 */
[----:B------:R-:W-:-:S04]  /*00c0*/  FFMA R4, R0, R7, RZ ;  /* 0x0000000700047223 */ /* 0x000fc800000000ff */
[----:B------:R-:W-:-:S04]  /*00d0*/  FFMA R6, -R3, R4, R0 ;  /* 0x0000000403067223 */ /* 0x000fc80000000100 */
[----:B------:R-:W-:Y:S01]  /*00e0*/  FFMA R4, R7, R6, R4 ;  /* 0x0000000607047223 */ /* 0x000fe20000000004 */
[----:B-123--:R-:W-:Y:S06]  /*00f0*/  @!P0 BRA `(.L_x_1) ;  /* 0x00000000000c8947 */ /* 0x00efec0003800000 */
[----:B------:R-:W-:-:S07]  /*0100*/  MOV R6, 0x120 ;  /* 0x0000012000067802 */ /* 0x000fce0000000f00 */
[----:B------:R-:W-:Y:S05]  /*0110*/  CALL.REL.NOINC `($__internal_0_$__cuda_sm3x_div_rn_noftz_f32_slowpath) ;  /* 0x0000000000647944 */ /* 0x000fea0003c00000 */
[----:B------:R-:W-:-:S07]  /*0120*/  IMAD.MOV.U32 R4, RZ, RZ, R0 ;  /* 0x000000ffff047224 */ /* 0x000fce00078e0000 */
.L_x_1:
[----:B------:R-:W-:Y:S05]  /*0130*/  BSYNC.RECONVERGENT B0 ;  /* 0x0000000000007941 */ /* 0x000fea0003800200 */
.L_x_0:
[----:B------:R-:W-:Y:S01]  /*0140*/  I2FP.F32.U32 R3, UR5 ;  /* 0x0000000500037c45 */ /* 0x000fe20008201000 */
[----:B------:R-:W0:Y:S01]  /*0150*/  LDCU.64 UR6, c[0x0][0x358] ;  /* 0x00006b00ff0677ac */ /* 0x000e220008000a00 */
[----:B------:R-:W-:Y:S02]  /*0160*/  I2FP.F32.U32 R0, UR4 ;  /* 0x0000000400007c45 */ /* 0x000fe40008201000 */
[----:B------:R-:W1:Y:S08]  /*0170*/  MUFU.RCP R6, R3 ;  /* 0x0000000300067308 */ /* 0x000e700000001000 */
[----:B------:R-:W2:Y:S01]  /*0180*/  FCHK P0, R0, R3 ;  /* 0x0000000300007302 */ /* 0x000ea20000000000 */
[----:B-1----:R-:W-:-:S04]  /*0190*/  FFMA R7, -R3, R6, 1 ;  /* 0x3f80000003077423 */ /* 0x002fc80000000106 */
[----:B------:R-:W-:-:S04]  /*01a0*/  FFMA R7, R6, R7, R6 ;  /* 0x0000000706077223 */ /* 0x000fc80000000006 */
[----:B------:R-:W-:-:S04]  /*01b0*/  FFMA R6, R0, R7, RZ ;  /* 0x0000000700067223 */ /* 0x000fc800000000ff */
[----:B------:R-:W-:-:S04]  /*01c0*/  FFMA R8, -R3, R6, R0 ;  /* 0x0000000603087223 */ /* 0x000fc80000000100 */
[----:B------:R-:W-:Y:S01]  /*01d0*/  FFMA R9, R7, R8, R6 ;  /* 0x0000000807097223 */ /* 0x000fe20000000006 */
[----:B0-2---:R-:W-:Y:S06]  /*01e0*/  @!P0 BRA `(.L_x_2) ;  /* 0x00000000000c8947 */ /* 0x005fec0003800000 */
[----:B------:R-:W-:-:S07]  /*01f0*/  MOV R6, 0x210 ;  /* 0x0000021000067802 */ /* 0x000fce0000000f00 */
[----:B------:R-:W-:Y:S05]  /*0200*/  CALL.REL.NOINC `($__internal_0_$__cuda_sm3x_div_rn_noftz_f32_slowpath) ;  /* 0x0000000000287944 */ /* 0x000fea0003c00000 */
[----:B------:R-:W-:-:S07]  /*0210*/  IMAD.MOV.U32 R9, RZ, RZ, R0 ;  /* 0x000000ffff097224 */ /* 0x000fce00078e0000 */
.L_x_2:
[----:B------:R-:W0:Y:S01]  /*0220*/  LDC.64 R6, c[0x0][0x380] ;  /* 0x0000e000ff067b82 */ /* 0x000e220000000a00 */
[----:B------:R-:W-:Y:S02]  /*0230*/  IMAD R2, R5, UR4, R2 ;  /* 0x0000000405027c24 */ /* 0x000fe4000f8e0202 */
[----:B------:R-:W-:Y:S02]  /*0240*/  IMAD.MOV.U32 R5, RZ, RZ, 0x3e4ccccd ;  /* 0x3e4ccccdff057424 */ /* 0x000fe400078e00ff */
[----:B------:R-:W-:-:S04]  /*0250*/  IMAD R3, R2, 0x3, RZ ;  /* 0x0000000302037824 */ /* 0x000fc800078e02ff */
[----:B0-----:R-:W-:-:S05]  /*0260*/  IMAD.WIDE.U32 R2, R3, 0x4, R6 ;  /* 0x0000000403027825 */ /* 0x001fca00078e0006 */
[----:B------:R-:W-:Y:S04]  /*0270*/  STG.E desc[UR6][R2.64], R4 ;  /* 0x0000000402007986 */ /* 0x000fe8000c101906 */
[----:B------:R-:W-:Y:S04]  /*0280*/  STG.E desc[UR6][R2.64+0x4], R9 ;  /* 0x0000040902007986 */ /* 0x000fe8000c101906 */
[----:B------:R-:W-:Y:S01]  /*0290*/  STG.E desc[UR6][R2.64+0x8], R5 ;  /* 0x0000080502007986 */ /* 0x000fe2000c101906 */
[----:B------:R-:W-:Y:S05]  /*02a0*/  EXIT ;  /* 0x000000000000794d */ /* 0x000fea0003800000 */
        .weak           $__internal_0_$__cuda_sm3x_div_rn_noftz_f32_slowpath
        .type           $__internal_0_$__cuda_sm3x_div_rn_noftz_f32_slowpath,@function
        .size           $__internal_0_$__cuda_sm3x_div_rn_noftz_f32_slowpath,(.L_x_15 - $__internal_0_$__cuda_sm3x_div_rn_noftz_f32_slowpath)
$__internal_0_$__cuda_sm3x_div_rn_noftz_f32_slowpath:
[----:B------:R-:W-:Y:S01]  /*02b0*/  SHF.R.U32.HI R8, RZ, 0x17, R3 ;  /* 0x00000017ff087819 */ /* 0x000fe20000011603 */
[----:B------:R-:W-:Y:S01]  /*02c0*/  BSSY.RECONVERGENT B1, `(.L_x_3) ;  /* 0x0000062000017945 */ /* 0x000fe20003800200 */
[----:B------:R-:W-:Y:S02]  /*02d0*/  SHF.R.U32.HI R7, RZ, 0x17, R0 ;  /* 0x00000017ff077819 */ /* 0x000fe40000011600 */
[----:B------:R-:W-:Y:S02]  /*02e0*/  LOP3.LUT R12, R8, 0xff, RZ, 0xc0, !PT ;  /* 0x000000ff080c7812 */ /* 0x000fe400078ec0ff */
[----:B------:R-:W-:-:S03]  /*02f0*/  LOP3.LUT R10, R7, 0xff, RZ, 0xc0, !PT ;  /* 0x000000ff070a7812 */ /* 0x000fc600078ec0ff */
[----:B------:R-:W-:Y:S02]  /*0300*/  VIADD R9, R12, 0xffffffff ;  /* 0xffffffff0c097836 */ /* 0x000fe40000000000 */
[----:B------:R-:W-:-:S03]  /*0310*/  VIADD R8, R10, 0xffffffff ;  /* 0xffffffff0a087836 */ /* 0x000fc60000000000 */
[----:B------:R-:W-:-:S04]  /*0320*/  ISETP.GT.U32.AND P0, PT, R9, 0xfd, PT ;  /* 0x000000fd0900780c */ /* 0x000fc80003f04070 */
[----:B------:R-:W-:-:S13]  /*0330*/  ISETP.GT.U32.OR P0, PT, R8, 0xfd, P0 ;  /* 0x000000fd0800780c */ /* 0x000fda0000704470 */
[----:B------:R-:W-:Y:S01]  /*0340*/  @!P0 IMAD.MOV.U32 R7, RZ, RZ, RZ ;  /* 0x000000ffff078224 */ /* 0x000fe200078e00ff */
[----:B------:R-:W-:Y:S06]  /*0350*/  @!P0 BRA `(.L_x_4) ;  /* 0x00000000005c8947 */ /* 0x000fec0003800000 */
[----:B------:R-:W-:Y:S02]  /*0360*/  FSETP.GTU.FTZ.AND P0, PT, |R0|, +INF , PT ;  /* 0x7f8000000000780b */ /* 0x000fe40003f1c200 */
[----:B------:R-:W-:-:S04]  /*0370*/  FSETP.GTU.FTZ.AND P1, PT, |R3|, +INF , PT ;  /* 0x7f8000000300780b */ /* 0x000fc80003f3c200 */
[----:B------:R-:W-:-:S13]  /*0380*/  PLOP3.LUT P0, PT, P0, P1, PT, 0xf8, 0x8f ;  /* 0x00000000008f781c */ /* 0x000fda0000703f70 */
[----:B------:R-:W-:Y:S05]  /*0390*/  @P0 BRA `(.L_x_5) ;  /* 0x00000004004c0947 */ /* 0x000fea0003800000 */
[----:B------:R-:W-:-:S13]  /*03a0*/  LOP3.LUT P0, RZ, R3, 0x7fffffff, R0, 0xc8, !PT ;  /* 0x7fffffff03ff7812 */ /* 0x000fda000780c800 */
[----:B------:R-:W-:Y:S05]  /*03b0*/  @!P0 BRA `(.L_x_6) ;  /* 0x00000004003c8947 */ /* 0x000fea0003800000 */
[C---:B------:R-:W-:Y:S02]  /*03c0*/  FSETP.NEU.FTZ.AND P2, PT, |R0|.reuse, +INF , PT ;  /* 0x7f8000000000780b */ /* 0x040fe40003f5d200 */
[----:B------:R-:W-:Y:S02]  /*03d0*/  FSETP.NEU.FTZ.AND P1, PT, |R3|, +INF , PT ;  /* 0x7f8000000300780b */ /* 0x000fe40003f3d200 */
[----:B------:R-:W-:-:S11]  /*03e0*/  FSETP.NEU.FTZ.AND P0, PT, |R0|, +INF , PT ;  /* 0x7f8000000000780b */ /* 0x000fd60003f1d200 */
[----:B------:R-:W-:Y:S05]  /*03f0*/  @!P1 BRA !P2, `(.L_x_6) ;  /* 0x00000004002c9947 */ /* 0x000fea0005000000 */
[----:B------:R-:W-:-:S04]  /*0400*/  LOP3.LUT P2, RZ, R0, 0x7fffffff, RZ, 0xc0, !PT ;  /* 0x7fffffff00ff7812 */ /* 0x000fc8000784c0ff */
[----:B------:R-:W-:-:S13]  /*0410*/  PLOP3.LUT P1, PT, P1, P2, PT, 0x2f, 0xf2 ;  /* 0x0000000000f2781c */ /* 0x000fda0000f24577 */
[----:B------:R-:W-:Y:S05]  /*0420*/  @P1 BRA `(.L_x_7) ;  /* 0x0000000400181947 */ /* 0x000fea0003800000 */
[----:B------:R-:W-:-:S04]  /*0430*/  LOP3.LUT P1, RZ, R3, 0x7fffffff, RZ, 0xc0, !PT ;  /* 0x7fffffff03ff7812 */ /* 0x000fc8000782c0ff */
[----:B------:R-:W-:-:S13]  /*0440*/  PLOP3.LUT P0, PT, P0, P1, PT, 0x2f, 0xf2 ;  /* 0x0000000000f2781c */ /* 0x000fda0000702577 */
[----:B------:R-:W-:Y:S05]  /*0450*/  @P0 BRA `(.L_x_8) ;  /* 0x0000000400000947 */ /* 0x000fea0003800000 */
[----:B------:R-:W-:Y:S02]  /*0460*/  ISETP.GE.AND P0, PT, R8, RZ, PT ;  /* 0x000000ff0800720c */ /* 0x000fe40003f06270 */
[----:B------:R-:W-:-:S11]  /*0470*/  ISETP.GE.AND P1, PT, R9, RZ, PT ;  /* 0x000000ff0900720c */ /* 0x000fd60003f26270 */
[----:B------:R-:W-:Y:S02]  /*0480*/  @P0 IMAD.MOV.U32 R7, RZ, RZ, RZ ;  /* 0x000000ffff070224 */ /* 0x000fe400078e00ff */
[----:B------:R-:W-:Y:S01]  /*0490*/  @!P0 FFMA R0, R0, 1.84467440737095516160e+19, RZ ;  /* 0x5f80000000008823 */ /* 0x000fe200000000ff */
[----:B------:R-:W-:Y:S02]  /*04a0*/  @!P0 IMAD.MOV.U32 R7, RZ, RZ, -0x40 ;  /* 0xffffffc0ff078424 */ /* 0x000fe400078e00ff */
[----:B------:R-:W-:Y:S02]  /*04b0*/  @!P1 FFMA R3, R3, 1.84467440737095516160e+19, RZ ;  /* 0x5f80000003039823 */ /* 0x000fe400000000ff */
[----:B------:R-:W-:-:S07]  /*04c0*/  @!P1 VIADD R7, R7, 0x40 ;  /* 0x0000004007079836 */ /* 0x000fce0000000000 */
.L_x_4:
[----:B------:R-:W-:Y:S01]  /*04d0*/  LEA R8, R12, 0xc0800000, 0x17 ;  /* 0xc08000000c087811 */ /* 0x000fe200078eb8ff */
[----:B------:R-:W-:Y:S04]  /*04e0*/  BSSY.RECONVERGENT B2, `(.L_x_9) ;  /* 0x0000036000027945 */ /* 0x000fe80003800200 */
[----:B------:R-:W-:Y:S02]  /*04f0*/  IMAD.IADD R8, R3, 0x1, -R8 ;  /* 0x0000000103087824 */ /* 0x000fe400078e0a08 */
[----:B------:R-:W-:Y:S02]  /*0500*/  VIADD R3, R10, 0xffffff81 ;  /* 0xffffff810a037836 */ /* 0x000fe40000000000 */
[----:B------:R0:W1:Y:S01]  /*0510*/  MUFU.RCP R9, R8 ;  /* 0x0000000800097308 */ /* 0x0000620000001000 */
[----:B------:R-:W-:Y:S01]  /*0520*/  FADD.FTZ R11, -R8, -RZ ;  /* 0x800000ff080b7221 */ /* 0x000fe20000010100 */
[C---:B------:R-:W-:Y:S01]  /*0530*/  IMAD R0, R3.reuse, -0x800000, R0 ;  /* 0xff80000003007824 */ /* 0x040fe200078e0200 */
[----:B0-----:R-:W-:-:S05]  /*0540*/  IADD3 R8, PT, PT, R3, 0x7f, -R12 ;  /* 0x0000007f03087810 */ /* 0x001fca0007ffe80c */
[----:B------:R-:W-:Y:S02]  /*0550*/  IMAD.IADD R8, R8, 0x1, R7 ;  /* 0x0000000108087824 */ /* 0x000fe400078e0207 */
[----:B-1----:R-:W-:-:S04]  /*0560*/  FFMA R10, R9, R11, 1 ;  /* 0x3f800000090a7423 */ /* 0x002fc8000000000b */
[----:B------:R-:W-:-:S04]  /*0570*/  FFMA R14, R9, R10, R9 ;  /* 0x0000000a090e7223 */ /* 0x000fc80000000009 */
[----:B------:R-:W-:-:S04]  /*0580*/  FFMA R9, R0, R14, RZ ;  /* 0x0000000e00097223 */ /* 0x000fc800000000ff */
[----:B------:R-:W-:-:S04]  /*0590*/  FFMA R10, R11, R9, R0 ;  /* 0x000000090b0a7223 */ /* 0x000fc80000000000 */
[----:B------:R-:W-:-:S04]  /*05a0*/  FFMA R9, R14, R10, R9 ;  /* 0x0000000a0e097223 */ /* 0x000fc80000000009 */
[----:B------:R-:W-:-:S04]  /*05b0*/  FFMA R10, R11, R9, R0 ;  /* 0x000000090b0a7223 */ /* 0x000fc80000000000 */
[----:B------:R-:W-:-:S05]  /*05c0*/  FFMA R0, R14, R10, R9 ;  /* 0x0000000a0e007223 */ /* 0x000fca0000000009 */
[----:B------:R-:W-:-:S04]  /*05d0*/  SHF.R.U32.HI R3, RZ, 0x17, R0 ;  /* 0x00000017ff037819 */ /* 0x000fc80000011600 */
[----:B------:R-:W-:-:S05]  /*05e0*/  LOP3.LUT R3, R3, 0xff, RZ, 0xc0, !PT ;  /* 0x000000ff03037812 */ /* 0x000fca00078ec0ff */
[----:B------:R-:W-:-:S04]  /*05f0*/  IMAD.IADD R11, R3, 0x1, R8 ;  /* 0x00000001030b7824 */ /* 0x000fc800078e0208 */
[----:B------:R-:W-:-:S05]  /*0600*/  VIADD R3, R11, 0xffffffff ;  /* 0xffffffff0b037836 */ /* 0x000fca0000000000 */
[----:B------:R-:W-:-:S13]  /*0610*/  ISETP.GE.U32.AND P0, PT, R3, 0xfe, PT ;  /* 0x000000fe0300780c */ /* 0x000fda0003f06070 */
[----:B------:R-:W-:Y:S05]  /*0620*/  @!P0 BRA `(.L_x_10) ;  /* 0x0000000000808947 */ /* 0x000fea0003800000 */
[----:B------:R-:W-:-:S13]  /*0630*/  ISETP.GT.AND P0, PT, R11, 0xfe, PT ;  /* 0x000000fe0b00780c */ /* 0x000fda0003f04270 */
[----:B------:R-:W-:Y:S05]  /*0640*/  @P0 BRA `(.L_x_11) ;  /* 0x00000000006c0947 */ /* 0x000fea0003800000 */
[----:B------:R-:W-:-:S13]  /*0650*/  ISETP.GE.AND P0, PT, R11, 0x1, PT ;  /* 0x000000010b00780c */ /* 0x000fda0003f06270 */
[----:B------:R-:W-:Y:S05]  /*0660*/  @P0 BRA `(.L_x_12) ;  /* 0x0000000000740947 */ /* 0x000fea0003800000 */
[----:B------:R-:W-:Y:S02]  /*0670*/  ISETP.GE.AND P0, PT, R11, -0x18, PT ;  /* 0xffffffe80b00780c */ /* 0x000fe40003f06270 */
[----:B------:R-:W-:-:S11]  /*0680*/  LOP3.LUT R0, R0, 0x80000000, RZ, 0xc0, !PT ;  /* 0x8000000000007812 */ /* 0x000fd600078ec0ff */
[----:B------:R-:W-:Y:S05]  /*0690*/  @!P0 BRA `(.L_x_12) ;  /* 0x0000000000688947 */ /* 0x000fea0003800000 */
[CCC-:B------:R-:W-:Y:S01]  /*06a0*/  FFMA.RZ R3, R14.reuse, R10.reuse, R9.reuse ;  /* 0x0000000a0e037223 */ /* 0x1c0fe2000000c009 */
[CCC-:B------:R-:W-:Y:S01]  /*06b0*/  FFMA.RM R8, R14.reuse, R10.reuse, R9.reuse ;  /* 0x0000000a0e087223 */ /* 0x1c0fe20000004009 */
[C---:B------:R-:W-:Y:S02]  /*06c0*/  ISETP.NE.AND P2, PT, R11.reuse, RZ, PT ;  /* 0x000000ff0b00720c */ /* 0x040fe40003f45270 */
[----:B------:R-:W-:Y:S02]  /*06d0*/  ISETP.NE.AND P1, PT, R11, RZ, PT ;  /* 0x000000ff0b00720c */ /* 0x000fe40003f25270 */
[----:B------:R-:W-:Y:S01]  /*06e0*/  LOP3.LUT R7, R3, 0x7fffff, RZ, 0xc0, !PT ;  /* 0x007fffff03077812 */ /* 0x000fe200078ec0ff */
[----:B------:R-:W-:Y:S01]  /*06f0*/  FFMA.RP R3, R14, R10, R9 ;  /* 0x0000000a0e037223 */ /* 0x000fe20000008009 */
[----:B------:R-:W-:Y:S02]  /*0700*/  VIADD R10, R11, 0x20 ;  /* 0x000000200b0a7836 */ /* 0x000fe40000000000 */
[----:B------:R-:W-:Y:S01]  /*0710*/  LOP3.LUT R7, R7, 0x800000, RZ, 0xfc, !PT ;  /* 0x0080000007077812 */ /* 0x000fe200078efcff */
[----:B------:R-:W-:Y:S01]  /*0720*/  IMAD.MOV R9, RZ, RZ, -R11 ;  /* 0x000000ffff097224 */ /* 0x000fe200078e0a0b */
[----:B------:R-:W-:-:S02]  /*0730*/  FSETP.NEU.FTZ.AND P0, PT, R3, R8, PT ;  /* 0x000000080300720b */ /* 0x000fc40003f1d000 */
[----:B------:R-:W-:Y:S02]  /*0740*/  SHF.L.U32 R10, R7, R10, RZ ;  /* 0x0000000a070a7219 */ /* 0x000fe400000006ff */
[----:B------:R-:W-:Y:S02]  /*0750*/  SEL R8, R9, RZ, P2 ;  /* 0x000000ff09087207 */ /* 0x000fe40001000000 */
[----:B------:R-:W-:Y:S02]  /*0760*/  ISETP.NE.AND P1, PT, R10, RZ, P1 ;  /* 0x000000ff0a00720c */ /* 0x000fe40000f25270 */
[----:B------:R-:W-:Y:S02]  /*0770*/  SHF.R.U32.HI R8, RZ, R8, R7 ;  /* 0x00000008ff087219 */ /* 0x000fe40000011607 */
[----:B------:R-:W-:Y:S02]  /*0780*/  PLOP3.LUT P0, PT, P0, P1, PT, 0xf8, 0x8f ;  /* 0x00000000008f781c */ /* 0x000fe40000703f70 */
[----:B------:R-:W-:-:S02]  /*0790*/  SHF.R.U32.HI R10, RZ, 0x1, R8 ;  /* 0x00000001ff0a7819 */ /* 0x000fc40000011608 */
[----:B------:R-:W-:-:S04]  /*07a0*/  SEL R3, RZ, 0x1, !P0 ;  /* 0x00000001ff037807 */ /* 0x000fc80004000000 */
[----:B------:R-:W-:-:S04]  /*07b0*/  LOP3.LUT R3, R3, 0x1, R10, 0xf8, !PT ;  /* 0x0000000103037812 */ /* 0x000fc800078ef80a */
[----:B------:R-:W-:-:S05]  /*07c0*/  LOP3.LUT R3, R3, R8, RZ, 0xc0, !PT ;  /* 0x0000000803037212 */ /* 0x000fca00078ec0ff */
[----:B------:R-:W-:-:S05]  /*07d0*/  IMAD.IADD R3, R10, 0x1, R3 ;  /* 0x000000010a037824 */ /* 0x000fca00078e0203 */
[----:B------:R-:W-:Y:S01]  /*07e0*/  LOP3.LUT R0, R3, R0, RZ, 0xfc, !PT ;  /* 0x0000000003007212 */ /* 0x000fe200078efcff */
[----:B------:R-:W-:Y:S06]  /*07f0*/  BRA `(.L_x_12) ;  /* 0x0000000000107947 */ /* 0x000fec0003800000 */
.L_x_11:
[----:B------:R-:W-:-:S04]  /*0800*/  LOP3.LUT R0, R0, 0x80000000, RZ, 0xc0, !PT ;  /* 0x8000000000007812 */ /* 0x000fc800078ec0ff */
[----:B------:R-:W-:Y:S01]  /*0810*/  LOP3.LUT R0, R0, 0x7f800000, RZ, 0xfc, !PT ;  /* 0x7f80000000007812 */ /* 0x000fe200078efcff */
[----:B------:R-:W-:Y:S06]  /*0820*/  BRA `(.L_x_12) ;  /* 0x0000000000047947 */ /* 0x000fec0003800000 */
.L_x_10:
[----:B------:R-:W-:-:S07]  /*0830*/  IMAD R0, R8, 0x800000, R0 ;  /* 0x0080000008007824 */ /* 0x000fce00078e0200 */
.L_x_12:
[----:B------:R-:W-:Y:S05]  /*0840*/  BSYNC.RECONVERGENT B2 ;  /* 0x0000000000027941 */ /* 0x000fea0003800200 */
.L_x_9:
[----:B------:R-:W-:Y:S05]  /*0850*/  BRA `(.L_x_13) ;  /* 0x0000000000207947 */ /* 0x000fea0003800000 */
.L_x_8:
[----:B------:R-:W-:-:S04]  /*0860*/  LOP3.LUT R0, R3, 0x80000000, R0, 0x48, !PT ;  /* 0x8000000003007812 */ /* 0x000fc800078e4800 */
[----:B------:R-:W-:Y:S01]  /*0870*/  LOP3.LUT R0, R0, 0x7f800000, RZ, 0xfc, !PT ;  /* 0x7f80000000007812 */ /* 0x000fe200078efcff */
[----:B------:R-:W-:Y:S06]  /*0880*/  BRA `(.L_x_13) ;  /* 0x0000000000147947 */ /* 0x000fec0003800000 */
.L_x_7:
[----:B------:R-:W-:Y:S01]  /*0890*/  LOP3.LUT R0, R3, 0x80000000, R0, 0x48, !PT ;  /* 0x8000000003007812 */ /* 0x000fe200078e4800 */
[----:B------:R-:W-:Y:S06]  /*08a0*/  BRA `(.L_x_13) ;  /* 0x00000000000c7947 */ /* 0x000fec0003800000 */
.L_x_6:
[----:B------:R-:W0:Y:S01]  /*08b0*/  MUFU.RSQ R0, -QNAN ;  /* 0xffc0000000007908 */ /* 0x000e220000001400 */
[----:B------:R-:W-:Y:S05]  /*08c0*/  BRA `(.L_x_13) ;  /* 0x0000000000047947 */ /* 0x000fea0003800000 */
.L_x_5:
[----:B------:R-:W-:-:S07]  /*08d0*/  FADD.FTZ R0, R0, R3 ;  /* 0x0000000300007221 */ /* 0x000fce0000010000 */
.L_x_13:
[----:B------:R-:W-:Y:S05]  /*08e0*/  BSYNC.RECONVERGENT B1 ;  /* 0x0000000000017941 */ /* 0x000fea0003800200 */
.L_x_3:
[----:B------:R-:W-:-:S04]  /*08f0*/  IMAD.MOV.U32 R7, RZ, RZ, 0x0 ;  /* 0x00000000ff077424 */ /* 0x000fc800078e00ff */
[----:B0-----:R-:W-:Y:S05]  /*0900*/  RET.REL.NODEC R6 `(_Z5colorPf) ;  /* 0xfffffff406bc7950 */ /* 0x001fea0003c3ffff */
.L_x_14:
[----:B------:R-:W-:-:S00]  /*0910*/  BRA `(.L_x_14) ;  /* 0xfffffffc00fc7947 */ /* 0x000fc0000383ffff */
[----:B------:R-:W-:-:S00]  /*0920*/  NOP ;  /* 0x0000000000007918 */ /* 0x000fc00000000000 */
        /* <DEDUP_REMOVED lines=13> */
.L_x_15:


//--------------------- .nv.shared.reserved.0     --------------------------
	.section	.nv.shared.reserved.0,"aw",@nobits
	.weak		__nv_reservedSMEM_offset_0_alias
	.size		__nv_reservedSMEM_offset_0_alias, 0, 64
	.other		__nv_reservedSMEM_offset_0_alias,@"STO_CUDA_RESERVED_SHARED STV_DEFAULT"
__nv_reservedSMEM_offset_0_alias:
	.zero		0
	.zero		64


//--------------------- .nv.constant0._Z5colorPf  --------------------------
	.section	.nv.constant0._Z5colorPf,"a",@progbits
	.sectionflags	@""
	.align	4
.nv.constant0._Z5colorPf:
	.zero		904


//--------------------- SYMBOLS --------------------------

	.type		.nv.reservedSmem.offset0,@object
	.size		.nv.reservedSmem.offset0,0x4
